//
// Generated by NVIDIA NVVM Compiler
//
// Compiler Build ID: CL-36424714
// Cuda compilation tools, release 13.0, V13.0.88
// Based on NVVM 20.0.0
//

.version 9.0
.target sm_100
.address_size 64

	// .globl	_Z14stencil_kernelPfS_j
// _ZZ14stencil_kernelPfS_jE4in_s has been demoted

.visible .entry _Z14stencil_kernelPfS_j(
	.param .u64 .ptr .align 1 _Z14stencil_kernelPfS_j_param_0,
	.param .u64 .ptr .align 1 _Z14stencil_kernelPfS_j_param_1,
	.param .u32 _Z14stencil_kernelPfS_j_param_2
)
{
	.reg .pred 	%p<20>;
	.reg .b32 	%r<35>;
	.reg .b32 	%f<16>;
	.reg .b64 	%rd<9>;
	// demoted variable
	.shared .align 4 .b8 _ZZ14stencil_kernelPfS_jE4in_s[2048];
	ld.param.u64 	%rd1, [_Z14stencil_kernelPfS_j_param_0];
	ld.param.u64 	%rd2, [_Z14stencil_kernelPfS_j_param_1];
	ld.param.u32 	%r11, [_Z14stencil_kernelPfS_j_param_2];
	mov.u32 	%r12, %ctaid.z;
	mov.u32 	%r1, %tid.z;
	mad.lo.s32 	%r13, %r12, 6, %r1;
	setp.eq.s32 	%p1, %r13, 0;
	add.s32 	%r3, %r13, -1;
	mov.u32 	%r14, %ctaid.y;
	mov.u32 	%r4, %tid.y;
	mad.lo.s32 	%r15, %r14, 6, %r4;
	add.s32 	%r6, %r15, -1;
	setp.eq.s32 	%p2, %r15, 0;
	mov.u32 	%r16, %ctaid.x;
	mov.u32 	%r17, %tid.x;
	add.s32 	%r7, %r17, -1;
	mad.lo.s32 	%r8, %r16, 6, %r7;
	setp.ge.u32 	%p3, %r3, %r11;
	or.pred  	%p4, %p1, %p2;
	or.pred  	%p5, %p4, %p3;
	setp.ge.u32 	%p6, %r6, %r11;
	or.pred  	%p7, %p5, %p6;
	setp.lt.s32 	%p8, %r8, 0;
	or.pred  	%p9, %p8, %p7;
	setp.ge.u32 	%p10, %r8, %r11;
	shl.b32 	%r18, %r1, 8;
	mov.u32 	%r19, _ZZ14stencil_kernelPfS_jE4in_s;
	add.s32 	%r20, %r19, %r18;
	shl.b32 	%r21, %r4, 5;
	add.s32 	%r22, %r20, %r21;
	shl.b32 	%r23, %r17, 2;
	add.s32 	%r9, %r22, %r23;
	or.pred  	%p11, %p10, %p9;
	@%p11 bra 	$L__BB0_2;
	cvta.to.global.u64 	%rd3, %rd1;
	mad.lo.s32 	%r24, %r11, %r3, %r6;
	mad.lo.s32 	%r25, %r24, %r11, %r8;
	mul.wide.u32 	%rd4, %r25, 4;
	add.s64 	%rd5, %rd3, %rd4;
	ld.global.f32 	%f1, [%rd5];
	st.shared.f32 	[%r9], %f1;
$L__BB0_2:
	bar.sync 	0;
	add.s32 	%r26, %r11, -1;
	min.u32 	%r27, %r13, %r15;
	setp.lt.u32 	%p12, %r27, 2;
	max.u32 	%r28, %r3, %r6;
	setp.ge.u32 	%p13, %r28, %r26;
	or.pred  	%p14, %p13, %p12;
	setp.lt.s32 	%p15, %r8, 1;
	or.pred  	%p16, %p15, %p14;
	setp.ge.u32 	%p17, %r8, %r26;
	or.pred  	%p18, %p17, %p16;
	@%p18 bra 	$L__BB0_5;
	add.s32 	%r29, %r1, -1;
	add.s32 	%r30, %r4, -1;
	max.u32 	%r31, %r29, %r30;
	max.u32 	%r32, %r7, %r31;
	setp.gt.u32 	%p19, %r32, 5;
	@%p19 bra 	$L__BB0_5;
	ld.shared.f32 	%f2, [%r9];
	ld.shared.f32 	%f3, [%r9+-4];
	mul.f32 	%f4, %f3, 0f3DCCCCCD;
	fma.rn.f32 	%f5, %f2, 0f3DCCCCCD, %f4;
	ld.shared.f32 	%f6, [%r9+4];
	fma.rn.f32 	%f7, %f6, 0f3DCCCCCD, %f5;
	ld.shared.f32 	%f8, [%r9+-32];
	fma.rn.f32 	%f9, %f8, 0f3DCCCCCD, %f7;
	ld.shared.f32 	%f10, [%r9+32];
	fma.rn.f32 	%f11, %f10, 0f3DCCCCCD, %f9;
	ld.shared.f32 	%f12, [%r9+-256];
	fma.rn.f32 	%f13, %f12, 0f3DCCCCCD, %f11;
	ld.shared.f32 	%f14, [%r9+256];
	fma.rn.f32 	%f15, %f14, 0f3DCCCCCD, %f13;
	mad.lo.s32 	%r33, %r11, %r3, %r6;
	mad.lo.s32 	%r34, %r33, %r11, %r8;
	cvta.to.global.u64 	%rd6, %rd2;
	mul.wide.u32 	%rd7, %r34, 4;
	add.s64 	%rd8, %rd6, %rd7;
	st.global.f32 	[%rd8], %f15;
$L__BB0_5:
	ret;

}


// ===== COMPILED SASS (sm_100) =====

	.target	sm_100

	.elftype	@"ET_EXEC"


//--------------------- .note.nv.tkinfo           --------------------------
	.section	.note.nv.tkinfo,"",@"SHT_NOTE"
	.sectionflags	@"SHF_NOTE_NV_TKINFO"
	.tkinfo
        /*0018*/ 	.word	0x00000002
        /*0030*/ 	.string	""
        /*0030*/ 	.string	"ptxas"
        /*0030*/ 	.string	"Cuda compilation tools, release 13.0, V13.0.88"
        /*0030*/ 	.string	"Build cuda_13.0.r13.0/compiler.36424714_0"
        /*0030*/ 	.string	"-arch sm_100 -m 64 "



//--------------------- .note.nv.cuinfo           --------------------------
	.section	.note.nv.cuinfo,"",@"SHT_NOTE"
	.sectionflags	@"SHF_NOTE_NV_CUINFO"
        /*0018*/ 	.short	0x0002
        /*001a*/ 	.short	0x0064
        /*001c*/ 	.short	0x0082
	.zero		2


//--------------------- .nv.info                  --------------------------
	.section	.nv.info,"",@"SHT_CUDA_INFO"
	.align	4


	//----- nvinfo : EIATTR_REGCOUNT
	.align		4
        /*0000*/ 	.byte	0x04, 0x2f
        /*0002*/ 	.short	(.L_1 - .L_0)
	.align		4
.L_0:
        /*0004*/ 	.word	index@(_Z14stencil_kernelPfS_j)
        /*0008*/ 	.word	0x00000015


	//----- nvinfo : EIATTR_FRAME_SIZE
	.align		4
.L_1:
        /*000c*/ 	.byte	0x04, 0x11
        /*000e*/ 	.short	(.L_3 - .L_2)
	.align		4
.L_2:
        /*0010*/ 	.word	index@(_Z14stencil_kernelPfS_j)
        /*0014*/ 	.word	0x00000000


	//----- nvinfo : EIATTR_MIN_STACK_SIZE
	.align		4
.L_3:
        /*0018*/ 	.byte	0x04, 0x12
        /*001a*/ 	.short	(.L_5 - .L_4)
	.align		4
.L_4:
        /*001c*/ 	.word	index@(_Z14stencil_kernelPfS_j)
        /*0020*/ 	.word	0x00000000
.L_5:


//--------------------- .nv.compat                --------------------------
	.section	.nv.compat,"",@"SHT_CUDA_COMPAT_INFO"
	.align	4
        /*0000*/ 	.byte	0x02, 0x09, 0x00, 0x00, 0x02, 0x02, 0x01, 0x00, 0x02, 0x05, 0x05, 0x00, 0x03, 0x07, 0x01, 0x01
        /*0010*/ 	.byte	0x02, 0x03, 0x00, 0x00, 0x02, 0x06, 0x01, 0x00, 0x04, 0x0b, 0x08, 0x00, 0x09, 0x00, 0x00, 0x00
        /*0020*/ 	.byte	0x00, 0x00, 0x00, 0x00


//--------------------- .nv.info._Z14stencil_kernelPfS_j --------------------------
	.section	.nv.info._Z14stencil_kernelPfS_j,"",@"SHT_CUDA_INFO"
	.sectionflags	@""
	.align	4


	//----- nvinfo : EIATTR_CUDA_API_VERSION
	.align		4
        /*0000*/ 	.byte	0x04, 0x37
        /*0002*/ 	.short	(.L_7 - .L_6)
.L_6:
        /*0004*/ 	.word	0x00000082


	//----- nvinfo : EIATTR_KPARAM_INFO
	.align		4
.L_7:
        /*0008*/ 	.byte	0x04, 0x17
        /*000a*/ 	.short	(.L_9 - .L_8)
.L_8:
        /*000c*/ 	.word	0x00000000
        /*0010*/ 	.short	0x0002
        /*0012*/ 	.short	0x0010
        /*0014*/ 	.byte	0x00, 0xf0, 0x11, 0x00


	//----- nvinfo : EIATTR_KPARAM_INFO
	.align		4
.L_9:
        /*0018*/ 	.byte	0x04, 0x17
        /*001a*/ 	.short	(.L_11 - .L_10)
.L_10:
        /*001c*/ 	.word	0x00000000
        /*0020*/ 	.short	0x0001
        /*0022*/ 	.short	0x0008
        /*0024*/ 	.byte	0x00, 0xf5, 0x21, 0x00


	//----- nvinfo : EIATTR_KPARAM_INFO
	.align		4
.L_11:
        /*0028*/ 	.byte	0x04, 0x17
        /*002a*/ 	.short	(.L_13 - .L_12)
.L_12:
        /*002c*/ 	.word	0x00000000
        /*0030*/ 	.short	0x0000
        /*0032*/ 	.short	0x0000
        /*0034*/ 	.byte	0x00, 0xf5, 0x21, 0x00


	//----- nvinfo : EIATTR_SPARSE_MMA_MASK
	.align		4
.L_13:
        /*0038*/ 	.byte	0x03, 0x50
        /*003a*/ 	.short	0x0000


	//----- nvinfo : EIATTR_MAXREG_COUNT
	.align		4
        /*003c*/ 	.byte	0x03, 0x1b
        /*003e*/ 	.short	0x00ff


	//----- nvinfo : EIATTR_NUM_BARRIERS
	.align		4
        /*0040*/ 	.byte	0x02, 0x4c
        /*0042*/ 	.byte	0x01
	.zero		1


	//----- nvinfo : EIATTR_MERCURY_ISA_VERSION
	.align		4
        /*0044*/ 	.byte	0x03, 0x5f
        /*0046*/ 	.short	0x0101


	//----- nvinfo : EIATTR_VRC_CTA_INIT_COUNT
	.align		4
        /*0048*/ 	.byte	0x02, 0x4a
	.zero		1
	.zero		1


	//----- nvinfo : EIATTR_EXIT_INSTR_OFFSETS
	.align		4
        /*004c*/ 	.byte	0x04, 0x1c
        /*004e*/ 	.short	(.L_15 - .L_14)


	//   ....[0]....
.L_14:
        /*0050*/ 	.word	0x00000290


	//   ....[1]....
        /*0054*/ 	.word	0x000002e0


	//   ....[2]....
        /*0058*/ 	.word	0x00000420


	//----- nvinfo : EIATTR_CBANK_PARAM_SIZE
	.align		4
.L_15:
        /*005c*/ 	.byte	0x03, 0x19
        /*005e*/ 	.short	0x0014


	//----- nvinfo : EIATTR_PARAM_CBANK
	.align		4
        /*0060*/ 	.byte	0x04, 0x0a
        /*0062*/ 	.short	(.L_17 - .L_16)
	.align		4
.L_16:
        /*0064*/ 	.word	index@(.nv.constant0._Z14stencil_kernelPfS_j)
        /*0068*/ 	.short	0x0380
        /*006a*/ 	.short	0x0014


	//----- nvinfo : EIATTR_SW_WAR
	.align		4
.L_17:
        /*006c*/ 	.byte	0x04, 0x36
        /*006e*/ 	.short	(.L_19 - .L_18)
.L_18:
        /*0070*/ 	.word	0x00000008
.L_19:


//--------------------- .nv.callgraph             --------------------------
	.section	.nv.callgraph,"",@"SHT_CUDA_CALLGRAPH"
	.align	4
	.sectionentsize	8
	.align		4
        /*0000*/ 	.word	0x00000000
	.align		4
        /*0004*/ 	.word	0xffffffff
	.align		4
        /*0008*/ 	.word	0x00000000
	.align		4
        /*000c*/ 	.word	0xfffffffe
	.align		4
        /*0010*/ 	.word	0x00000000
	.align		4
        /*0014*/ 	.word	0xfffffffd
	.align		4
        /*0018*/ 	.word	0x00000000
	.align		4
        /*001c*/ 	.word	0xfffffffc


//--------------------- .text._Z14stencil_kernelPfS_j --------------------------
	.section	.text._Z14stencil_kernelPfS_j,"ax",@progbits
	.align	128
        .global         _Z14stencil_kernelPfS_j
        .type           _Z14stencil_kernelPfS_j,@function
        .size           _Z14stencil_kernelPfS_j,(.L_x_1 - _Z14stencil_kernelPfS_j)
        .other          _Z14stencil_kernelPfS_j,@"STO_CUDA_ENTRY STV_DEFAULT"
_Z14stencil_kernelPfS_j:
.text._Z14stencil_kernelPfS_j:
[----:B------:R-:W-:Y:S01]  /*0000*/  LDC R1, c[0x0][0x37c] ;  /* 0x0000df00ff017b82 */ /* 0x000fe20000000800 */
[----:B------:R-:W0:Y:S01]  /*0010*/  S2R R7, SR_CTAID.Y ;  /* 0x0000000000077919 */ /* 0x000e220000002600 */
[----:B------:R-:W1:Y:S01]  /*0020*/  LDCU UR7, c[0x0][0x390] ;  /* 0x00007200ff0777ac */ /* 0x000e620008000800 */
[----:B------:R-:W0:Y:S01]  /*0030*/  S2R R10, SR_TID.Y ;  /* 0x00000000000a7919 */ /* 0x000e220000002200 */
[----:B------:R-:W2:Y:S01]  /*0040*/  LDCU.64 UR8, c[0x0][0x358] ;  /* 0x00006b00ff0877ac */ /* 0x000ea20008000a00 */
[----:B------:R-:W3:Y:S01]  /*0050*/  S2R R6, SR_CTAID.Z ;  /* 0x0000000000067919 */ /* 0x000ee20000002700 */
[----:B------:R-:W3:Y:S01]  /*0060*/  S2R R11, SR_TID.Z ;  /* 0x00000000000b7919 */ /* 0x000ee20000002300 */
[----:B------:R-:W4:Y:S01]  /*0070*/  S2R R13, SR_TID.X ;  /* 0x00000000000d7919 */ /* 0x000f220000002100 */
[----:B------:R-:W5:Y:S01]  /*0080*/  S2R R5, SR_CTAID.X ;  /* 0x0000000000057919 */ /* 0x000f620000002500 */
[----:B0-----:R-:W-:-:S05]  /*0090*/  IMAD R7, R7, 0x6, R10 ;  /* 0x0000000607077824 */ /* 0x001fca00078e020a */
[C---:B------:R-:W-:Y:S02]  /*00a0*/  ISETP.NE.AND P0, PT, R7.reuse, RZ, PT ;  /* 0x000000ff0700720c */ /* 0x040fe40003f05270 */
[----:B------:R-:W-:Y:S01]  /*00b0*/  IADD3 R2, PT, PT, R7, -0x1, RZ ;  /* 0xffffffff07027810 */ /* 0x000fe20007ffe0ff */
[----:B---3--:R-:W-:-:S04]  /*00c0*/  IMAD R6, R6, 0x6, R11 ;  /* 0x0000000606067824 */ /* 0x008fc800078e020b */
[C---:B------:R-:W-:Y:S01]  /*00d0*/  VIADD R3, R6.reuse, 0xffffffff ;  /* 0xffffffff06037836 */ /* 0x040fe20000000000 */
[----:B------:R-:W-:Y:S01]  /*00e0*/  ISETP.EQ.OR P0, PT, R6, RZ, !P0 ;  /* 0x000000ff0600720c */ /* 0x000fe20004702670 */
[----:B----4-:R-:W-:-:S03]  /*00f0*/  VIADD R8, R13, 0xffffffff ;  /* 0xffffffff0d087836 */ /* 0x010fc60000000000 */
[----:B-1----:R-:W-:Y:S01]  /*0100*/  ISETP.GE.U32.OR P0, PT, R3, UR7, P0 ;  /* 0x0000000703007c0c */ /* 0x002fe20008706470 */
[----:B-----5:R-:W-:-:S03]  /*0110*/  IMAD R0, R5, 0x6, R8 ;  /* 0x0000000605007824 */ /* 0x020fc600078e0208 */
[----:B------:R-:W-:-:S04]  /*0120*/  ISETP.GE.U32.OR P0, PT, R2, UR7, P0 ;  /* 0x0000000702007c0c */ /* 0x000fc80008706470 */
[----:B------:R-:W-:-:S04]  /*0130*/  ISETP.LT.OR P0, PT, R0, RZ, P0 ;  /* 0x000000ff0000720c */ /* 0x000fc80000701670 */
[----:B------:R-:W-:-:S13]  /*0140*/  ISETP.GE.U32.OR P0, PT, R0, UR7, P0 ;  /* 0x0000000700007c0c */ /* 0x000fda0008706470 */
[----:B------:R-:W0:Y:S01]  /*0150*/  @!P0 LDC.64 R4, c[0x0][0x380] ;  /* 0x0000e000ff048b82 */ /* 0x000e220000000a00 */
[----:B------:R-:W-:-:S04]  /*0160*/  @!P0 IMAD R9, R3, UR7, R2 ;  /* 0x0000000703098c24 */ /* 0x000fc8000f8e0202 */
[----:B------:R-:W-:-:S04]  /*0170*/  @!P0 IMAD R9, R9, UR7, R0 ;  /* 0x0000000709098c24 */ /* 0x000fc8000f8e0200 */
[----:B0-----:R-:W-:-:S06]  /*0180*/  @!P0 IMAD.WIDE.U32 R4, R9, 0x4, R4 ;  /* 0x0000000409048825 */ /* 0x001fcc00078e0004 */
[----:B--2---:R-:W2:Y:S01]  /*0190*/  @!P0 LDG.E R5, desc[UR8][R4.64] ;  /* 0x0000000804058981 */ /* 0x004ea2000c1e1900 */
[----:B------:R-:W0:Y:S01]  /*01a0*/  S2UR UR5, SR_CgaCtaId ;  /* 0x00000000000579c3 */ /* 0x000e220000008800 */
[----:B------:R-:W-:Y:S01]  /*01b0*/  VIMNMX.U32 R6, PT, PT, R6, R7, PT ;  /* 0x0000000706067248 */ /* 0x000fe20003fe0000 */
[----:B------:R-:W-:Y:S01]  /*01c0*/  UMOV UR4, 0x400 ;  /* 0x0000040000047882 */ /* 0x000fe20000000000 */
[----:B------:R-:W-:Y:S02]  /*01d0*/  UIADD3 UR6, UPT, UPT, UR7, -0x1, URZ ;  /* 0xffffffff07067890 */ /* 0x000fe4000fffe0ff */
[----:B------:R-:W-:Y:S02]  /*01e0*/  ISETP.GE.U32.AND P1, PT, R6, 0x2, PT ;  /* 0x000000020600780c */ /* 0x000fe40003f26070 */
[----:B------:R-:W-:-:S04]  /*01f0*/  VIMNMX.U32 R6, PT, PT, R3, R2, !PT ;  /* 0x0000000203067248 */ /* 0x000fc80007fe0000 */
[----:B------:R-:W-:-:S04]  /*0200*/  ISETP.GE.U32.OR P1, PT, R6, UR6, !P1 ;  /* 0x0000000606007c0c */ /* 0x000fc8000cf26470 */
[----:B------:R-:W-:-:S04]  /*0210*/  ISETP.LT.OR P1, PT, R0, 0x1, P1 ;  /* 0x000000010000780c */ /* 0x000fc80000f21670 */
[----:B------:R-:W-:Y:S01]  /*0220*/  ISETP.GE.U32.OR P1, PT, R0, UR6, P1 ;  /* 0x0000000600007c0c */ /* 0x000fe20008f26470 */
[----:B0-----:R-:W-:-:S06]  /*0230*/  ULEA UR4, UR5, UR4, 0x18 ;  /* 0x0000000405047291 */ /* 0x001fcc000f8ec0ff */
[----:B------:R-:W-:-:S05]  /*0240*/  LEA R6, R11, UR4, 0x8 ;  /* 0x000000040b067c11 */ /* 0x000fca000f8e40ff */
[----:B------:R-:W-:-:S05]  /*0250*/  IMAD R6, R10, 0x20, R6 ;  /* 0x000000200a067824 */ /* 0x000fca00078e0206 */
[----:B------:R-:W-:-:S05]  /*0260*/  LEA R6, R13, R6, 0x2 ;  /* 0x000000060d067211 */ /* 0x000fca00078e10ff */
[----:B--2---:R0:W-:Y:S01]  /*0270*/  @!P0 STS [R6], R5 ;  /* 0x0000000506008388 */ /* 0x0041e20000000800 */
[----:B------:R-:W-:Y:S06]  /*0280*/  BAR.SYNC.DEFER_BLOCKING 0x0 ;  /* 0x0000000000007b1d */ /* 0x000fec0000010000 */
[----:B------:R-:W-:Y:S05]  /*0290*/  @P1 EXIT ;  /* 0x000000000000194d */ /* 0x000fea0003800000 */
[----:B------:R-:W-:-:S04]  /*02a0*/  IADD3 R4, PT, PT, R10, -0x1, RZ ;  /* 0xffffffff0a047810 */ /* 0x000fc80007ffe0ff */
[----:B0-----:R-:W-:-:S04]  /*02b0*/  VIADDMNMX.U32 R5, R11, 0xffffffff, R4, !PT ;  /* 0xffffffff0b057846 */ /* 0x001fc80007800004 */
[----:B------:R-:W-:-:S04]  /*02c0*/  VIMNMX.U32 R5, PT, PT, R8, R5, !PT ;  /* 0x0000000508057248 */ /* 0x000fc80007fe0000 */
[----:B------:R-:W-:-:S13]  /*02d0*/  ISETP.GT.U32.AND P0, PT, R5, 0x5, PT ;  /* 0x000000050500780c */ /* 0x000fda0003f04070 */
[----:B------:R-:W-:Y:S05]  /*02e0*/  @P0 EXIT ;  /* 0x000000000000094d */ /* 0x000fea0003800000 */
[----:B------:R-:W0:Y:S01]  /*02f0*/  LDS R8, [R6+-0x4] ;  /* 0xfffffc0006087984 */ /* 0x000e220000000800 */
[----:B------:R-:W1:Y:S01]  /*0300*/  LDC.64 R4, c[0x0][0x388] ;  /* 0x0000e200ff047b82 */ /* 0x000e620000000a00 */
[----:B------:R-:W-:Y:S02]  /*0310*/  IMAD R3, R3, UR7, R2 ;  /* 0x0000000703037c24 */ /* 0x000fe4000f8e0202 */
[----:B------:R-:W2:Y:S02]  /*0320*/  LDS R7, [R6] ;  /* 0x0000000006077984 */ /* 0x000ea40000000800 */
[----:B------:R-:W-:Y:S02]  /*0330*/  IMAD R3, R3, UR7, R0 ;  /* 0x0000000703037c24 */ /* 0x000fe4000f8e0200 */
[----:B------:R-:W3:Y:S04]  /*0340*/  LDS R10, [R6+0x4] ;  /* 0x00000400060a7984 */ /* 0x000ee80000000800 */
[----:B------:R-:W4:Y:S04]  /*0350*/  LDS R12, [R6+-0x20] ;  /* 0xffffe000060c7984 */ /* 0x000f280000000800 */
[----:B------:R-:W5:Y:S04]  /*0360*/  LDS R14, [R6+0x20] ;  /* 0x00002000060e7984 */ /* 0x000f680000000800 */
[----:B------:R-:W5:Y:S04]  /*0370*/  LDS R16, [R6+-0x100] ;  /* 0xffff000006107984 */ /* 0x000f680000000800 */
[----:B------:R-:W5:Y:S01]  /*0380*/  LDS R18, [R6+0x100] ;  /* 0x0001000006127984 */ /* 0x000f620000000800 */
[----:B-1----:R-:W-:-:S04]  /*0390*/  IMAD.WIDE.U32 R4, R3, 0x4, R4 ;  /* 0x0000000403047825 */ /* 0x002fc800078e0004 */
[----:B0-----:R-:W-:-:S04]  /*03a0*/  FMUL R8, R8, 0.10000000149011611938 ;  /* 0x3dcccccd08087820 */ /* 0x001fc80000400000 */
[----:B--2---:R-:W-:-:S04]  /*03b0*/  FFMA R7, R7, 0.10000000149011611938, R8 ;  /* 0x3dcccccd07077823 */ /* 0x004fc80000000008 */
[----:B---3--:R-:W-:-:S04]  /*03c0*/  FFMA R7, R10, 0.10000000149011611938, R7 ;  /* 0x3dcccccd0a077823 */ /* 0x008fc80000000007 */
[----:B----4-:R-:W-:-:S04]  /*03d0*/  FFMA R7, R12, 0.10000000149011611938, R7 ;  /* 0x3dcccccd0c077823 */ /* 0x010fc80000000007 */
[----:B-----5:R-:W-:-:S04]  /*03e0*/  FFMA R7, R14, 0.10000000149011611938, R7 ;  /* 0x3dcccccd0e077823 */ /* 0x020fc80000000007 */
[----:B------:R-:W-:-:S04]  /*03f0*/  FFMA R7, R16, 0.10000000149011611938, R7 ;  /* 0x3dcccccd10077823 */ /* 0x000fc80000000007 */
[----:B------:R-:W-:-:S05]  /*0400*/  FFMA R7, R18, 0.10000000149011611938, R7 ;  /* 0x3dcccccd12077823 */ /* 0x000fca0000000007 */
[----:B------:R-:W-:Y:S01]  /*0410*/  STG.E desc[UR8][R4.64], R7 ;  /* 0x0000000704007986 */ /* 0x000fe2000c101908 */
[----:B------:R-:W-:Y:S05]  /*0420*/  EXIT ;  /* 0x000000000000794d */ /* 0x000fea0003800000 */
.L_x_0:
[----:B------:R-:W-:-:S00]  /*0430*/  BRA `(.L_x_0) ;  /* 0xfffffffc00fc7947 */ /* 0x000fc0000383ffff */
[----:B------:R-:W-:-:S00]  /*0440*/  NOP ;  /* 0x0000000000007918 */ /* 0x000fc00000000000 */
        /* <DEDUP_REMOVED lines=11> */
.L_x_1:


//--------------------- .nv.shared._Z14stencil_kernelPfS_j --------------------------
	.section	.nv.shared._Z14stencil_kernelPfS_j,"aw",@nobits
	.sectionflags	@""
	.align	4
.nv.shared._Z14stencil_kernelPfS_j:
	.zero		3072


//--------------------- .nv.shared.reserved.0     --------------------------
	.section	.nv.shared.reserved.0,"aw",@nobits
	.weak		__nv_reservedSMEM_offset_0_alias
	.size		__nv_reservedSMEM_offset_0_alias, 0, 64
	.other		__nv_reservedSMEM_offset_0_alias,@"STO_CUDA_RESERVED_SHARED STV_DEFAULT"
__nv_reservedSMEM_offset_0_alias:
	.zero		0
	.zero		64


//--------------------- .nv.constant0._Z14stencil_kernelPfS_j --------------------------
	.section	.nv.constant0._Z14stencil_kernelPfS_j,"a",@progbits
	.sectionflags	@""
	.align	4
.nv.constant0._Z14stencil_kernelPfS_j:
	.zero		916


//--------------------- SYMBOLS --------------------------

	.type		.nv.reservedSmem.offset0,@object
	.size		.nv.reservedSmem.offset0,0x4
	.type		.nv.reservedSmem.cap,@object
	.size		.nv.reservedSmem.cap,0x4
